	.headerflags	@"EF_CUDA_TEXMODE_UNIFIED EF_CUDA_64BIT_ADDRESS EF_CUDA_ACCELERATORS EF_CUDA_SM90 EF_CUDA_VIRTUAL_SM(EF_CUDA_SM90)"
	.elftype	@"ET_EXEC"


//--------------------- .nv.info                  --------------------------
	.section	.nv.info,"",@"SHT_CUDA_INFO"
	.align	4


	//----- nvinfo : EIATTR_REGCOUNT
	.align		4
        /*0000*/ 	.byte	0x04, 0x2f
        /*0002*/ 	.short	(.L_3 - .L_2)
	.align		4
.L_2:
        /*0004*/ 	.word	index@(triton_poi_fused__native_batch_norm_legit_no_training_relu_19)
        /*0008*/ 	.word	0x00000016


	//----- nvinfo : EIATTR_MIN_STACK_SIZE
	.align		4
.L_3:
        /*000c*/ 	.byte	0x04, 0x12
        /*000e*/ 	.short	(.L_5 - .L_4)
	.align		4
.L_4:
        /*0010*/ 	.word	index@(triton_poi_fused__native_batch_norm_legit_no_training_relu_19)
        /*0014*/ 	.word	0x00000000


	//----- nvinfo : EIATTR_FRAME_SIZE
	.align		4
.L_5:
        /*0018*/ 	.byte	0x04, 0x11
        /*001a*/ 	.short	(.L_7 - .L_6)
	.align		4
.L_6:
        /*001c*/ 	.word	index@(triton_poi_fused__native_batch_norm_legit_no_training_relu_19)
        /*0020*/ 	.word	0x00000000


	//----- nvinfo : EIATTR_MIN_STACK_SIZE
	.align		4
.L_7:
        /*0024*/ 	.byte	0x04, 0x12
        /*0026*/ 	.short	(.L_9 - .L_8)
	.align		4
.L_8:
        /*0028*/ 	.word	index@(triton_poi_fused__native_batch_norm_legit_no_training_relu_19)
        /*002c*/ 	.word	0x00000000
.L_9:


//--------------------- .nv.info.triton_poi_fused__native_batch_norm_legit_no_training_relu_19 --------------------------
	.section	.nv.info.triton_poi_fused__native_batch_norm_legit_no_training_relu_19,"",@"SHT_CUDA_INFO"
	.sectionflags	@""
	.align	4


	//----- nvinfo : EIATTR_CUDA_API_VERSION
	.align		4
        /*0000*/ 	.byte	0x04, 0x37
        /*0002*/ 	.short	(.L_11 - .L_10)
.L_10:
        /*0004*/ 	.word	0x0000007c


	//----- nvinfo : EIATTR_KPARAM_INFO
	.align		4
.L_11:
        /*0008*/ 	.byte	0x04, 0x17
        /*000a*/ 	.short	(.L_13 - .L_12)
.L_12:
        /*000c*/ 	.word	0x00000000
        /*0010*/ 	.short	0x0006
        /*0012*/ 	.short	0x0030
        /*0014*/ 	.byte	0x00, 0xf0, 0x11, 0x00


	//----- nvinfo : EIATTR_KPARAM_INFO
	.align		4
.L_13:
        /*0018*/ 	.byte	0x04, 0x17
        /*001a*/ 	.short	(.L_15 - .L_14)
.L_14:
        /*001c*/ 	.word	0x00000000
        /*0020*/ 	.short	0x0005
        /*0022*/ 	.short	0x0028
        /*0024*/ 	.byte	0x00, 0xf4, 0x21, 0x00


	//----- nvinfo : EIATTR_KPARAM_INFO
	.align		4
.L_15:
        /*0028*/ 	.byte	0x04, 0x17
        /*002a*/ 	.short	(.L_17 - .L_16)
.L_16:
        /*002c*/ 	.word	0x00000000
        /*0030*/ 	.short	0x0004
        /*0032*/ 	.short	0x0020
        /*0034*/ 	.byte	0x00, 0xf4, 0x21, 0x00


	//----- nvinfo : EIATTR_KPARAM_INFO
	.align		4
.L_17:
        /*0038*/ 	.byte	0x04, 0x17
        /*003a*/ 	.short	(.L_19 - .L_18)
.L_18:
        /*003c*/ 	.word	0x00000000
        /*0040*/ 	.short	0x0003
        /*0042*/ 	.short	0x0018
        /*0044*/ 	.byte	0x00, 0xf4, 0x21, 0x00


	//----- nvinfo : EIATTR_KPARAM_INFO
	.align		4
.L_19:
        /*0048*/ 	.byte	0x04, 0x17
        /*004a*/ 	.short	(.L_21 - .L_20)
.L_20:
        /*004c*/ 	.word	0x00000000
        /*0050*/ 	.short	0x0002
        /*0052*/ 	.short	0x0010
        /*0054*/ 	.byte	0x00, 0xf4, 0x21, 0x00


	//----- nvinfo : EIATTR_KPARAM_INFO
	.align		4
.L_21:
        /*0058*/ 	.byte	0x04, 0x17
        /*005a*/ 	.short	(.L_23 - .L_22)
.L_22:
        /*005c*/ 	.word	0x00000000
        /*0060*/ 	.short	0x0001
        /*0062*/ 	.short	0x0008
        /*0064*/ 	.byte	0x00, 0xf4, 0x21, 0x00


	//----- nvinfo : EIATTR_KPARAM_INFO
	.align		4
.L_23:
        /*0068*/ 	.byte	0x04, 0x17
        /*006a*/ 	.short	(.L_25 - .L_24)
.L_24:
        /*006c*/ 	.word	0x00000000
        /*0070*/ 	.short	0x0000
        /*0072*/ 	.short	0x0000
        /*0074*/ 	.byte	0x00, 0xf4, 0x21, 0x00


	//----- nvinfo : EIATTR_SPARSE_MMA_MASK
	.align		4
.L_25:
        /*0078*/ 	.byte	0x03, 0x50
        /*007a*/ 	.short	0x0000


	//----- nvinfo : EIATTR_MAXREG_COUNT
	.align		4
        /*007c*/ 	.byte	0x03, 0x1b
        /*007e*/ 	.short	0x00ff


	//----- nvinfo : EIATTR_EXIT_INSTR_OFFSETS
	.align		4
        /*0080*/ 	.byte	0x04, 0x1c
        /*0082*/ 	.short	(.L_27 - .L_26)


	//   ....[0]....
.L_26:
        /*0084*/ 	.word	0x00000410


	//   ....[1]....
        /*0088*/ 	.word	0x00000430


	//----- nvinfo : EIATTR_REQNTID
	.align		4
.L_27:
        /*008c*/ 	.byte	0x04, 0x10
        /*008e*/ 	.short	(.L_29 - .L_28)
.L_28:
        /*0090*/ 	.word	0x00000080
        /*0094*/ 	.word	0x00000001
        /*0098*/ 	.word	0x00000001


	//----- nvinfo : EIATTR_CBANK_PARAM_SIZE
	.align		4
.L_29:
        /*009c*/ 	.byte	0x03, 0x19
        /*009e*/ 	.short	0x0034


	//----- nvinfo : EIATTR_PARAM_CBANK
	.align		4
        /*00a0*/ 	.byte	0x04, 0x0a
        /*00a2*/ 	.short	(.L_31 - .L_30)
	.align		4
.L_30:
        /*00a4*/ 	.word	index@(.nv.constant0.triton_poi_fused__native_batch_norm_legit_no_training_relu_19)
        /*00a8*/ 	.short	0x0210
        /*00aa*/ 	.short	0x0034


	//----- nvinfo : EIATTR_SW_WAR
	.align		4
.L_31:
        /*00ac*/ 	.byte	0x04, 0x36
        /*00ae*/ 	.short	(.L_33 - .L_32)
.L_32:
        /*00b0*/ 	.word	0x00000008
.L_33:


//--------------------- .nv.callgraph             --------------------------
	.section	.nv.callgraph,"",@"SHT_CUDA_CALLGRAPH"
	.align	4
	.sectionentsize	8
	.align		4
        /*0000*/ 	.word	0x00000000
	.align		4
        /*0004*/ 	.word	0xffffffff
	.align		4
        /*0008*/ 	.word	0x00000000
	.align		4
        /*000c*/ 	.word	0xfffffffe
	.align		4
        /*0010*/ 	.word	0x00000000
	.align		4
        /*0014*/ 	.word	0xfffffffd
	.align		4
        /*0018*/ 	.word	0x00000000
	.align		4
        /*001c*/ 	.word	0xfffffffc


//--------------------- .nv.constant4             --------------------------
	.section	.nv.constant4,"a",@progbits
	.align	8
	.align		8
.nv.constant4:
        /*0000*/ 	.dword	_$_str
	.align		8
        /*0008*/ 	.dword	_$_str_$_2


//--------------------- .text.triton_poi_fused__native_batch_norm_legit_no_training_relu_19 --------------------------
	.section	.text.triton_poi_fused__native_batch_norm_legit_no_training_relu_19,"ax",@progbits
	.align	128
        .global         triton_poi_fused__native_batch_norm_legit_no_training_relu_19
        .type           triton_poi_fused__native_batch_norm_legit_no_training_relu_19,@function
        .size           triton_poi_fused__native_batch_norm_legit_no_training_relu_19,(.L_x_1 - triton_poi_fused__native_batch_norm_legit_no_training_relu_19)
        .other          triton_poi_fused__native_batch_norm_legit_no_training_relu_19,@"STO_CUDA_ENTRY STV_DEFAULT"
triton_poi_fused__native_batch_norm_legit_no_training_relu_19:
.text.triton_poi_fused__native_batch_norm_legit_no_training_relu_19:
[----:B------:R-:W0:Y:S01]  /*0000*/  LDC R1, c[0x0][0x28] ;  /* 0x00000a00ff017b82 */ /* 0x000e220000000800 */
[----:B------:R-:W1:Y:S07]  /*0010*/  S2R R0, SR_TID.X ;  /* 0x0000000000007919 */ /* 0x000e6e0000002100 */
[----:B------:R-:W2:Y:S01]  /*0020*/  LDC.64 R8, c[0x0][0x220] ;  /* 0x00008800ff087b82 */ /* 0x000ea20000000a00 */
[----:B------:R-:W-:Y:S01]  /*0030*/  ULDC.64 UR4, c[0x0][0x208] ;  /* 0x0000820000047ab9 */ /* 0x000fe20000000a00 */
[----:B------:R-:W3:Y:S06]  /*0040*/  S2R R3, SR_CTAID.X ;  /* 0x0000000000037919 */ /* 0x000eec0000002500 */
[----:B------:R-:W4:Y:S08]  /*0050*/  LDC.64 R12, c[0x0][0x210] ;  /* 0x00008400ff0c7b82 */ /* 0x000f300000000a00 */
[----:B------:R-:W5:Y:S08]  /*0060*/  LDC.64 R14, c[0x0][0x218] ;  /* 0x00008600ff0e7b82 */ /* 0x000f700000000a00 */
[----:B------:R-:W5:Y:S01]  /*0070*/  LDC.64 R16, c[0x0][0x228] ;  /* 0x00008a00ff107b82 */ /* 0x000f620000000a00 */
[----:B-1----:R-:W-:-:S07]  /*0080*/  SHF.L.U32 R0, R0, 0x1, RZ ;  /* 0x0000000100007819 */ /* 0x002fce00000006ff */
[----:B------:R-:W1:Y:S01]  /*0090*/  LDC.64 R18, c[0x0][0x230] ;  /* 0x00008c00ff127b82 */ /* 0x000e620000000a00 */
[----:B------:R-:W-:-:S04]  /*00a0*/  LOP3.LUT R0, R0, 0xfe, RZ, 0xc0, !PT ;  /* 0x000000fe00007812 */ /* 0x000fc800078ec0ff */
[----:B---3--:R-:W-:-:S04]  /*00b0*/  LEA R0, R3, R0, 0x8 ;  /* 0x0000000003007211 */ /* 0x008fc800078e40ff */
[C---:B------:R-:W-:Y:S01]  /*00c0*/  ISETP.GE.AND P0, PT, R0.reuse, 0x5400, PT ;  /* 0x000054000000780c */ /* 0x040fe20003f06270 */
[----:B------:R-:W-:-:S05]  /*00d0*/  IMAD.HI R2, R0, 0x30c30c31, RZ ;  /* 0x30c30c3100027827 */ /* 0x000fca00078e02ff */
[----:B------:R-:W-:-:S04]  /*00e0*/  SHF.R.U32.HI R3, RZ, 0x1f, R2 ;  /* 0x0000001fff037819 */ /* 0x000fc80000011602 */
[----:B------:R-:W-:-:S05]  /*00f0*/  LEA.HI.SX32 R3, R2, R3, 0x1a ;  /* 0x0000000302037211 */ /* 0x000fca00078fd2ff */
[----:B------:R-:W-:Y:S01]  /*0100*/  IMAD R11, R3, -0x150, R0 ;  /* 0xfffffeb0030b7824 */ /* 0x000fe200078e0200 */
[----:B------:R-:W-:-:S03]  /*0110*/  CS2R R2, SRZ ;  /* 0x0000000000027805 */ /* 0x000fc6000001ff00 */
[----:B--2---:R-:W-:-:S05]  /*0120*/  IMAD.WIDE R8, R11, 0x4, R8 ;  /* 0x000000040b087825 */ /* 0x004fca00078e0208 */
[----:B------:R2:W3:Y:S01]  /*0130*/  @!P0 LDG.E.EL.64 R2, desc[UR4][R8.64] ;  /* 0x0000000408028981 */ /* 0x0004e2000c2e1b00 */
[----:B------:R-:W-:Y:S02]  /*0140*/  CS2R R4, SRZ ;  /* 0x0000000000047805 */ /* 0x000fe4000001ff00 */
[----:B------:R-:W-:Y:S01]  /*0150*/  CS2R R6, SRZ ;  /* 0x0000000000067805 */ /* 0x000fe2000001ff00 */
[----:B----4-:R-:W-:-:S04]  /*0160*/  IMAD.WIDE R12, R0, 0x4, R12 ;  /* 0x00000004000c7825 */ /* 0x010fc800078e020c */
[C---:B-----5:R-:W-:Y:S01]  /*0170*/  IMAD.WIDE R14, R11.reuse, 0x4, R14 ;  /* 0x000000040b0e7825 */ /* 0x060fe200078e020e */
[----:B------:R-:W4:Y:S01]  /*0180*/  @!P0 LDG.E.64 R4, desc[UR4][R12.64] ;  /* 0x000000040c048981 */ /* 0x000f22000c1e1b00 */
[----:B--2---:R-:W-:Y:S02]  /*0190*/  CS2R R8, SRZ ;  /* 0x0000000000087805 */ /* 0x004fe4000001ff00 */
[C---:B0-----:R-:W-:Y:S01]  /*01a0*/  IMAD.WIDE R16, R11.reuse, 0x4, R16 ;  /* 0x000000040b107825 */ /* 0x041fe200078e0210 */
[----:B------:R0:W4:Y:S03]  /*01b0*/  @!P0 LDG.E.EL.64 R6, desc[UR4][R14.64] ;  /* 0x000000040e068981 */ /* 0x000126000c2e1b00 */
[----:B-1----:R-:W-:Y:S01]  /*01c0*/  IMAD.WIDE R18, R11, 0x4, R18 ;  /* 0x000000040b127825 */ /* 0x002fe200078e0212 */
[----:B------:R-:W-:-:S04]  /*01d0*/  CS2R R10, SRZ ;  /* 0x00000000000a7805 */ /* 0x000fc8000001ff00 */
[----:B------:R-:W2:Y:S04]  /*01e0*/  @!P0 LDG.E.EL.64 R8, desc[UR4][R18.64] ;  /* 0x0000000412088981 */ /* 0x000ea8000c2e1b00 */
[----:B------:R-:W2:Y:S01]  /*01f0*/  @!P0 LDG.E.EL.64 R10, desc[UR4][R16.64] ;  /* 0x00000004100a8981 */ /* 0x000ea2000c2e1b00 */
[----:B0-----:R-:W-:Y:S01]  /*0200*/  HFMA2.MMA R14, -RZ, RZ, 1.625, 0 ;  /* 0x3e800000ff0e7435 */ /* 0x001fe200000001ff */
[----:B---3--:R-:W-:Y:S01]  /*0210*/  FADD R2, R2, 9.9999997473787516356e-06 ;  /* 0x3727c5ac02027421 */ /* 0x008fe20000000000 */
[----:B------:R-:W-:-:S03]  /*0220*/  FADD R3, R3, 9.9999997473787516356e-06 ;  /* 0x3727c5ac03037421 */ /* 0x000fc60000000000 */
[----:B------:R-:W0:Y:S08]  /*0230*/  MUFU.SQRT R12, R2 ;  /* 0x00000002000c7308 */ /* 0x000e300000002000 */
[----:B------:R1:W3:Y:S01]  /*0240*/  MUFU.SQRT R13, R3 ;  /* 0x00000003000d7308 */ /* 0x0002e20000002000 */
[C---:B0-----:R-:W-:Y:S02]  /*0250*/  FSETP.GT.AND P1, PT, R12.reuse, 8.50705917302346158658e+37, PT ;  /* 0x7e8000000c00780b */ /* 0x041fe40003f24000 */
[----:B------:R-:W-:Y:S01]  /*0260*/  FSETP.GEU.AND P3, PT, R12, 1.175494350822287508e-38, PT ;  /* 0x008000000c00780b */ /* 0x000fe20003f6e000 */
[----:B-1----:R-:W0:Y:S01]  /*0270*/  LDC.64 R2, c[0x0][0x238] ;  /* 0x00008e00ff027b82 */ /* 0x002e220000000a00 */
[----:B---3--:R-:W-:-:S02]  /*0280*/  FSETP.GT.AND P2, PT, R13, 8.50705917302346158658e+37, PT ;  /* 0x7e8000000d00780b */ /* 0x008fc40003f44000 */
[----:B------:R-:W-:-:S07]  /*0290*/  FSETP.GEU.AND P4, PT, R13, 1.175494350822287508e-38, PT ;  /* 0x008000000d00780b */ /* 0x000fce0003f8e000 */
[----:B------:R-:W-:-:S04]  /*02a0*/  @P1 FMUL R12, R12, 0.25 ;  /* 0x3e8000000c0c1820 */ /* 0x000fc80000400000 */
[----:B------:R-:W-:Y:S01]  /*02b0*/  @!P3 FMUL R12, R12, 16777216 ;  /* 0x4b8000000c0cb820 */ /* 0x000fe20000400000 */
[----:B------:R-:W-:-:S04]  /*02c0*/  @P2 FMUL R13, R13, 0.25 ;  /* 0x3e8000000d0d2820 */ /* 0x000fc80000400000 */
[----:B------:R-:W-:Y:S01]  /*02d0*/  @!P4 FMUL R13, R13, 16777216 ;  /* 0x4b8000000d0dc820 */ /* 0x000fe20000400000 */
[----:B------:R-:W1:Y:S01]  /*02e0*/  MUFU.RCP R12, R12 ;  /* 0x0000000c000c7308 */ /* 0x000e620000001000 */
[----:B------:R-:W-:-:S07]  /*02f0*/  FSEL R15, R14, 1, P1 ;  /* 0x3f8000000e0f7808 */ /* 0x000fce0000800000 */
[----:B------:R-:W3:Y:S01]  /*0300*/  MUFU.RCP R13, R13 ;  /* 0x0000000d000d7308 */ /* 0x000ee20000001000 */
[----:B------:R-:W-:Y:S01]  /*0310*/  FSEL R14, R14, 1, P2 ;  /* 0x3f8000000e0e7808 */ /* 0x000fe20001000000 */
[----:B------:R-:W-:-:S04]  /*0320*/  @!P3 FMUL R15, R15, 16777216 ;  /* 0x4b8000000f0fb820 */ /* 0x000fc80000400000 */
[----:B------:R-:W-:Y:S01]  /*0330*/  @!P4 FMUL R14, R14, 16777216 ;  /* 0x4b8000000e0ec820 */ /* 0x000fe20000400000 */
[----:B----4-:R-:W-:Y:S01]  /*0340*/  FADD R5, -R7, R5 ;  /* 0x0000000507057221 */ /* 0x010fe20000000100 */
[----:B------:R-:W-:Y:S01]  /*0350*/  FADD R4, -R6, R4 ;  /* 0x0000000406047221 */ /* 0x000fe20000000100 */
[----:B-1----:R-:W-:Y:S01]  /*0360*/  FMUL R15, R12, R15 ;  /* 0x0000000f0c0f7220 */ /* 0x002fe20000400000 */
[----:B---3--:R-:W-:-:S03]  /*0370*/  FMUL R14, R13, R14 ;  /* 0x0000000e0d0e7220 */ /* 0x008fc60000400000 */
[----:B------:R-:W-:Y:S01]  /*0380*/  FMUL R15, R4, R15 ;  /* 0x0000000f040f7220 */ /* 0x000fe20000400000 */
[----:B------:R-:W-:-:S03]  /*0390*/  FMUL R14, R5, R14 ;  /* 0x0000000e050e7220 */ /* 0x000fc60000400000 */
[----:B--2---:R-:W-:Y:S01]  /*03a0*/  FFMA R8, R15, R10, R8 ;  /* 0x0000000a0f087223 */ /* 0x004fe20000000008 */
[----:B------:R-:W-:-:S04]  /*03b0*/  FFMA R9, R14, R11, R9 ;  /* 0x0000000b0e097223 */ /* 0x000fc80000000009 */
[----:B------:R-:W-:Y:S02]  /*03c0*/  FSETP.GEU.AND P1, PT, R8, RZ, PT ;  /* 0x000000ff0800720b */ /* 0x000fe40003f2e000 */
[C---:B------:R-:W-:Y:S01]  /*03d0*/  FSETP.GEU.AND P2, PT, R9.reuse, RZ, PT ;  /* 0x000000ff0900720b */ /* 0x040fe20003f4e000 */
[----:B0-----:R-:W-:Y:S01]  /*03e0*/  IMAD.WIDE R2, R0, 0x4, R2 ;  /* 0x0000000400027825 */ /* 0x001fe200078e0202 */
[----:B------:R-:W-:Y:S02]  /*03f0*/  FSEL R8, R8, RZ, P1 ;  /* 0x000000ff08087208 */ /* 0x000fe40000800000 */
[----:B------:R-:W-:Y:S01]  /*0400*/  FSEL R9, R9, RZ, P2 ;  /* 0x000000ff09097208 */ /* 0x000fe20001000000 */
[----:B------:R-:W-:Y:S08]  /*0410*/  @P0 EXIT ;  /* 0x000000000000094d */ /* 0x000ff00003800000 */
[----:B------:R-:W-:Y:S01]  /*0420*/  STG.E.64 desc[UR4][R2.64], R8 ;  /* 0x0000000802007986 */ /* 0x000fe2000c101b04 */
[----:B------:R-:W-:Y:S05]  /*0430*/  EXIT ;  /* 0x000000000000794d */ /* 0x000fea0003800000 */
.L_x_0:
[----:B------:R-:W-:-:S00]  /*0440*/  BRA `(.L_x_0) ;  /* 0xfffffffc00fc7947 */ /* 0x000fc0000383ffff */
[----:B------:R-:W-:-:S00]  /*0450*/  NOP ;  /* 0x0000000000007918 */ /* 0x000fc00000000000 */
        /* <DEDUP_REMOVED lines=10> */
.L_x_1:


//--------------------- .nv.global.init           --------------------------
	.section	.nv.global.init,"aw",@progbits
.nv.global.init:
	.type		_$_str,@object
	.size		_$_str,(_$_str_$_2 - _$_str)
_$_str:
        /*0000*/ 	.byte	0x5f, 0x5f, 0x43, 0x55, 0x44, 0x41, 0x5f, 0x46, 0x54, 0x5a, 0x00
	.type		_$_str_$_2,@object
	.size		_$_str_$_2,(.L_1 - _$_str_$_2)
_$_str_$_2:
        /*000b*/ 	.byte	0x5f, 0x5f, 0x43, 0x55, 0x44, 0x41, 0x5f, 0x50, 0x52, 0x45, 0x43, 0x5f, 0x53, 0x51, 0x52, 0x54
        /*001b*/ 	.byte	0x00
.L_1:


//--------------------- .nv.constant0.triton_poi_fused__native_batch_norm_legit_no_training_relu_19 --------------------------
	.section	.nv.constant0.triton_poi_fused__native_batch_norm_legit_no_training_relu_19,"a",@progbits
	.sectionflags	@""
	.align	4
.nv.constant0.triton_poi_fused__native_batch_norm_legit_no_training_relu_19:
	.zero		580
